//
// Generated by NVIDIA NVVM Compiler
//
// Compiler Build ID: CL-36424714
// Cuda compilation tools, release 13.0, V13.0.88
// Based on NVVM 20.0.0
//

.version 9.0
.target sm_100
.address_size 64

	// .globl	_Z16reduceNeighboredPiS_j

.visible .entry _Z16reduceNeighboredPiS_j(
	.param .u64 .ptr .align 1 _Z16reduceNeighboredPiS_j_param_0,
	.param .u64 .ptr .align 1 _Z16reduceNeighboredPiS_j_param_1,
	.param .u32 _Z16reduceNeighboredPiS_j_param_2
)
{
	.reg .pred 	%p<5>;
	.reg .b32 	%r<15>;
	.reg .b64 	%rd<13>;

	ld.param.u64 	%rd4, [_Z16reduceNeighboredPiS_j_param_0];
	ld.param.u64 	%rd3, [_Z16reduceNeighboredPiS_j_param_1];
	cvta.to.global.u64 	%rd5, %rd4;
	mov.u32 	%r1, %tid.x;
	mov.u32 	%r2, %ctaid.x;
	mov.u32 	%r3, %ntid.x;
	mul.lo.s32 	%r6, %r2, %r3;
	mul.wide.u32 	%rd6, %r6, 4;
	add.s64 	%rd1, %rd5, %rd6;
	setp.lt.u32 	%p1, %r3, 2;
	@%p1 bra 	$L__BB0_5;
	mul.wide.u32 	%rd7, %r1, 4;
	add.s64 	%rd2, %rd1, %rd7;
	mov.b32 	%r14, 1;
$L__BB0_2:
	shl.b32 	%r5, %r14, 1;
	add.s32 	%r8, %r5, -1;
	and.b32  	%r9, %r8, %r1;
	setp.ne.s32 	%p2, %r9, 0;
	@%p2 bra 	$L__BB0_4;
	mul.wide.s32 	%rd8, %r14, 4;
	add.s64 	%rd9, %rd2, %rd8;
	ld.global.u32 	%r10, [%rd9];
	ld.global.u32 	%r11, [%rd2];
	add.s32 	%r12, %r11, %r10;
	st.global.u32 	[%rd2], %r12;
$L__BB0_4:
	bar.sync 	0;
	setp.lt.u32 	%p3, %r5, %r3;
	mov.u32 	%r14, %r5;
	@%p3 bra 	$L__BB0_2;
$L__BB0_5:
	setp.ne.s32 	%p4, %r1, 0;
	@%p4 bra 	$L__BB0_7;
	ld.global.u32 	%r13, [%rd1];
	cvta.to.global.u64 	%rd10, %rd3;
	mul.wide.u32 	%rd11, %r2, 4;
	add.s64 	%rd12, %rd10, %rd11;
	st.global.u32 	[%rd12], %r13;
$L__BB0_7:
	ret;

}


// ===== COMPILED SASS (sm_100) =====

	.target	sm_100

	.elftype	@"ET_EXEC"


//--------------------- .note.nv.tkinfo           --------------------------
	.section	.note.nv.tkinfo,"",@"SHT_NOTE"
	.sectionflags	@"SHF_NOTE_NV_TKINFO"
	.tkinfo
        /*0018*/ 	.word	0x00000002
        /*0030*/ 	.string	""
        /*0030*/ 	.string	"ptxas"
        /*0030*/ 	.string	"Cuda compilation tools, release 13.0, V13.0.88"
        /*0030*/ 	.string	"Build cuda_13.0.r13.0/compiler.36424714_0"
        /*0030*/ 	.string	"-arch sm_100 -m 64 "



//--------------------- .note.nv.cuinfo           --------------------------
	.section	.note.nv.cuinfo,"",@"SHT_NOTE"
	.sectionflags	@"SHF_NOTE_NV_CUINFO"
        /*0018*/ 	.short	0x0002
        /*001a*/ 	.short	0x0064
        /*001c*/ 	.short	0x0082
	.zero		2


//--------------------- .nv.info                  --------------------------
	.section	.nv.info,"",@"SHT_CUDA_INFO"
	.align	4


	//----- nvinfo : EIATTR_REGCOUNT
	.align		4
        /*0000*/ 	.byte	0x04, 0x2f
        /*0002*/ 	.short	(.L_1 - .L_0)
	.align		4
.L_0:
        /*0004*/ 	.word	index@(_Z16reduceNeighboredPiS_j)
        /*0008*/ 	.word	0x00000010


	//----- nvinfo : EIATTR_FRAME_SIZE
	.align		4
.L_1:
        /*000c*/ 	.byte	0x04, 0x11
        /*000e*/ 	.short	(.L_3 - .L_2)
	.align		4
.L_2:
        /*0010*/ 	.word	index@(_Z16reduceNeighboredPiS_j)
        /*0014*/ 	.word	0x00000000


	//----- nvinfo : EIATTR_MIN_STACK_SIZE
	.align		4
.L_3:
        /*0018*/ 	.byte	0x04, 0x12
        /*001a*/ 	.short	(.L_5 - .L_4)
	.align		4
.L_4:
        /*001c*/ 	.word	index@(_Z16reduceNeighboredPiS_j)
        /*0020*/ 	.word	0x00000000
.L_5:


//--------------------- .nv.compat                --------------------------
	.section	.nv.compat,"",@"SHT_CUDA_COMPAT_INFO"
	.align	4
        /*0000*/ 	.byte	0x02, 0x09, 0x00, 0x00, 0x02, 0x02, 0x01, 0x00, 0x02, 0x05, 0x05, 0x00, 0x03, 0x07, 0x01, 0x01
        /*0010*/ 	.byte	0x02, 0x03, 0x00, 0x00, 0x02, 0x06, 0x01, 0x00, 0x04, 0x0b, 0x08, 0x00, 0x09, 0x00, 0x00, 0x00
        /*0020*/ 	.byte	0x00, 0x00, 0x00, 0x00


//--------------------- .nv.info._Z16reduceNeighboredPiS_j --------------------------
	.section	.nv.info._Z16reduceNeighboredPiS_j,"",@"SHT_CUDA_INFO"
	.sectionflags	@""
	.align	4


	//----- nvinfo : EIATTR_CUDA_API_VERSION
	.align		4
        /*0000*/ 	.byte	0x04, 0x37
        /*0002*/ 	.short	(.L_7 - .L_6)
.L_6:
        /*0004*/ 	.word	0x00000082


	//----- nvinfo : EIATTR_KPARAM_INFO
	.align		4
.L_7:
        /*0008*/ 	.byte	0x04, 0x17
        /*000a*/ 	.short	(.L_9 - .L_8)
.L_8:
        /*000c*/ 	.word	0x00000000
        /*0010*/ 	.short	0x0002
        /*0012*/ 	.short	0x0010
        /*0014*/ 	.byte	0x00, 0xf0, 0x11, 0x00


	//----- nvinfo : EIATTR_KPARAM_INFO
	.align		4
.L_9:
        /*0018*/ 	.byte	0x04, 0x17
        /*001a*/ 	.short	(.L_11 - .L_10)
.L_10:
        /*001c*/ 	.word	0x00000000
        /*0020*/ 	.short	0x0001
        /*0022*/ 	.short	0x0008
        /*0024*/ 	.byte	0x00, 0xf5, 0x21, 0x00


	//----- nvinfo : EIATTR_KPARAM_INFO
	.align		4
.L_11:
        /*0028*/ 	.byte	0x04, 0x17
        /*002a*/ 	.short	(.L_13 - .L_12)
.L_12:
        /*002c*/ 	.word	0x00000000
        /*0030*/ 	.short	0x0000
        /*0032*/ 	.short	0x0000
        /*0034*/ 	.byte	0x00, 0xf5, 0x21, 0x00


	//----- nvinfo : EIATTR_SPARSE_MMA_MASK
	.align		4
.L_13:
        /*0038*/ 	.byte	0x03, 0x50
        /*003a*/ 	.short	0x0000


	//----- nvinfo : EIATTR_MAXREG_COUNT
	.align		4
        /*003c*/ 	.byte	0x03, 0x1b
        /*003e*/ 	.short	0x00ff


	//----- nvinfo : EIATTR_NUM_BARRIERS
	.align		4
        /*0040*/ 	.byte	0x02, 0x4c
        /*0042*/ 	.byte	0x01
	.zero		1


	//----- nvinfo : EIATTR_MERCURY_ISA_VERSION
	.align		4
        /*0044*/ 	.byte	0x03, 0x5f
        /*0046*/ 	.short	0x0101


	//----- nvinfo : EIATTR_VRC_CTA_INIT_COUNT
	.align		4
        /*0048*/ 	.byte	0x02, 0x4a
	.zero		1
	.zero		1


	//----- nvinfo : EIATTR_EXIT_INSTR_OFFSETS
	.align		4
        /*004c*/ 	.byte	0x04, 0x1c
        /*004e*/ 	.short	(.L_15 - .L_14)


	//   ....[0]....
.L_14:
        /*0050*/ 	.word	0x000001c0


	//   ....[1]....
        /*0054*/ 	.word	0x00000210


	//----- nvinfo : EIATTR_CRS_STACK_SIZE
	.align		4
.L_15:
        /*0058*/ 	.byte	0x04, 0x1e
        /*005a*/ 	.short	(.L_17 - .L_16)
.L_16:
        /*005c*/ 	.word	0x00000000


	//----- nvinfo : EIATTR_CBANK_PARAM_SIZE
	.align		4
.L_17:
        /*0060*/ 	.byte	0x03, 0x19
        /*0062*/ 	.short	0x0014


	//----- nvinfo : EIATTR_PARAM_CBANK
	.align		4
        /*0064*/ 	.byte	0x04, 0x0a
        /*0066*/ 	.short	(.L_19 - .L_18)
	.align		4
.L_18:
        /*0068*/ 	.word	index@(.nv.constant0._Z16reduceNeighboredPiS_j)
        /*006c*/ 	.short	0x0380
        /*006e*/ 	.short	0x0014


	//----- nvinfo : EIATTR_SW_WAR
	.align		4
.L_19:
        /*0070*/ 	.byte	0x04, 0x36
        /*0072*/ 	.short	(.L_21 - .L_20)
.L_20:
        /*0074*/ 	.word	0x00000008
.L_21:


//--------------------- .nv.callgraph             --------------------------
	.section	.nv.callgraph,"",@"SHT_CUDA_CALLGRAPH"
	.align	4
	.sectionentsize	8
	.align		4
        /*0000*/ 	.word	0x00000000
	.align		4
        /*0004*/ 	.word	0xffffffff
	.align		4
        /*0008*/ 	.word	0x00000000
	.align		4
        /*000c*/ 	.word	0xfffffffe
	.align		4
        /*0010*/ 	.word	0x00000000
	.align		4
        /*0014*/ 	.word	0xfffffffd
	.align		4
        /*0018*/ 	.word	0x00000000
	.align		4
        /*001c*/ 	.word	0xfffffffc


//--------------------- .text._Z16reduceNeighboredPiS_j --------------------------
	.section	.text._Z16reduceNeighboredPiS_j,"ax",@progbits
	.align	128
        .global         _Z16reduceNeighboredPiS_j
        .type           _Z16reduceNeighboredPiS_j,@function
        .size           _Z16reduceNeighboredPiS_j,(.L_x_5 - _Z16reduceNeighboredPiS_j)
        .other          _Z16reduceNeighboredPiS_j,@"STO_CUDA_ENTRY STV_DEFAULT"
_Z16reduceNeighboredPiS_j:
.text._Z16reduceNeighboredPiS_j:
[----:B------:R-:W-:Y:S01]  /*0000*/  LDC R1, c[0x0][0x37c] ;  /* 0x0000df00ff017b82 */ /* 0x000fe20000000800 */
[----:B------:R-:W0:Y:S01]  /*0010*/  S2R R13, SR_CTAID.X ;  /* 0x00000000000d7919 */ /* 0x000e220000002500 */
[----:B------:R-:W1:Y:S06]  /*0020*/  LDCU UR6, c[0x0][0x360] ;  /* 0x00006c00ff0677ac */ /* 0x000e6c0008000800 */
[----:B------:R-:W2:Y:S01]  /*0030*/  LDC.64 R2, c[0x0][0x380] ;  /* 0x0000e000ff027b82 */ /* 0x000ea20000000a00 */
[----:B------:R-:W3:Y:S01]  /*0040*/  S2R R11, SR_TID.X ;  /* 0x00000000000b7919 */ /* 0x000ee20000002100 */
[----:B------:R-:W4:Y:S01]  /*0050*/  LDCU.64 UR4, c[0x0][0x358] ;  /* 0x00006b00ff0477ac */ /* 0x000f220008000a00 */
[----:B-1----:R-:W-:-:S02]  /*0060*/  UISETP.GE.U32.AND UP0, UPT, UR6, 0x2, UPT ;  /* 0x000000020600788c */ /* 0x002fc4000bf06070 */
[----:B0-----:R-:W-:-:S04]  /*0070*/  IMAD R5, R13, UR6, RZ ;  /* 0x000000060d057c24 */ /* 0x001fc8000f8e02ff */
[----:B--2---:R-:W-:-:S03]  /*0080*/  IMAD.WIDE.U32 R2, R5, 0x4, R2 ;  /* 0x0000000405027825 */ /* 0x004fc600078e0002 */
[----:B---34-:R-:W-:Y:S05]  /*0090*/  BRA.U !UP0, `(.L_x_0) ;  /* 0x0000000108447547 */ /* 0x018fea000b800000 */
[----:B------:R-:W-:Y:S02]  /*00a0*/  HFMA2 R7, -RZ, RZ, 0, 5.9604644775390625e-08 ;  /* 0x00000001ff077431 */ /* 0x000fe400000001ff */
[----:B------:R-:W-:-:S07]  /*00b0*/  IMAD.WIDE.U32 R4, R11, 0x4, R2 ;  /* 0x000000040b047825 */ /* 0x000fce00078e0002 */
.L_x_3:
[----:B------:R-:W-:Y:S01]  /*00c0*/  SHF.L.U32 R8, R7, 0x1, RZ ;  /* 0x0000000107087819 */ /* 0x000fe200000006ff */
[----:B------:R-:W-:Y:S03]  /*00d0*/  BSSY.RECONVERGENT B0, `(.L_x_1) ;  /* 0x0000009000007945 */ /* 0x000fe60003800200 */
[----:B------:R-:W-:-:S04]  /*00e0*/  IADD3 R0, PT, PT, R8, -0x1, RZ ;  /* 0xffffffff08007810 */ /* 0x000fc80007ffe0ff */
[----:B------:R-:W-:-:S13]  /*00f0*/  LOP3.LUT P0, RZ, R0, R11, RZ, 0xc0, !PT ;  /* 0x0000000b00ff7212 */ /* 0x000fda000780c0ff */
[----:B0-----:R-:W-:Y:S05]  /*0100*/  @P0 BRA `(.L_x_2) ;  /* 0x0000000000140947 */ /* 0x001fea0003800000 */
[----:B------:R-:W-:Y:S01]  /*0110*/  IMAD.WIDE R6, R7, 0x4, R4 ;  /* 0x0000000407067825 */ /* 0x000fe200078e0204 */
[----:B------:R-:W2:Y:S05]  /*0120*/  LDG.E R9, desc[UR4][R4.64] ;  /* 0x0000000404097981 */ /* 0x000eaa000c1e1900 */
[----:B------:R-:W2:Y:S02]  /*0130*/  LDG.E R6, desc[UR4][R6.64] ;  /* 0x0000000406067981 */ /* 0x000ea4000c1e1900 */
[----:B--2---:R-:W-:-:S05]  /*0140*/  IADD3 R9, PT, PT, R6, R9, RZ ;  /* 0x0000000906097210 */ /* 0x004fca0007ffe0ff */
[----:B------:R0:W-:Y:S02]  /*0150*/  STG.E desc[UR4][R4.64], R9 ;  /* 0x0000000904007986 */ /* 0x0001e4000c101904 */
.L_x_2:
[----:B------:R-:W-:Y:S05]  /*0160*/  BSYNC.RECONVERGENT B0 ;  /* 0x0000000000007941 */ /* 0x000fea0003800200 */
.L_x_1:
[----:B------:R-:W-:Y:S01]  /*0170*/  BAR.SYNC.DEFER_BLOCKING 0x0 ;  /* 0x0000000000007b1d */ /* 0x000fe20000010000 */
[----:B------:R-:W-:Y:S02]  /*0180*/  ISETP.GE.U32.AND P0, PT, R8, UR6, PT ;  /* 0x0000000608007c0c */ /* 0x000fe4000bf06070 */
[----:B------:R-:W-:-:S11]  /*0190*/  MOV R7, R8 ;  /* 0x0000000800077202 */ /* 0x000fd60000000f00 */
[----:B------:R-:W-:Y:S05]  /*01a0*/  @!P0 BRA `(.L_x_3) ;  /* 0xfffffffc00c48947 */ /* 0x000fea000383ffff */
.L_x_0:
[----:B------:R-:W-:-:S13]  /*01b0*/  ISETP.NE.AND P0, PT, R11, RZ, PT ;  /* 0x000000ff0b00720c */ /* 0x000fda0003f05270 */
[----:B------:R-:W-:Y:S05]  /*01c0*/  @P0 EXIT ;  /* 0x000000000000094d */ /* 0x000fea0003800000 */
[----:B------:R-:W2:Y:S01]  /*01d0*/  LDG.E R3, desc[UR4][R2.64] ;  /* 0x0000000402037981 */ /* 0x000ea2000c1e1900 */
[----:B0-----:R-:W0:Y:S02]  /*01e0*/  LDC.64 R4, c[0x0][0x388] ;  /* 0x0000e200ff047b82 */ /* 0x001e240000000a00 */
[----:B0-----:R-:W-:-:S05]  /*01f0*/  IMAD.WIDE.U32 R4, R13, 0x4, R4 ;  /* 0x000000040d047825 */ /* 0x001fca00078e0004 */
[----:B--2---:R-:W-:Y:S01]  /*0200*/  STG.E desc[UR4][R4.64], R3 ;  /* 0x0000000304007986 */ /* 0x004fe2000c101904 */
[----:B------:R-:W-:Y:S05]  /*0210*/  EXIT ;  /* 0x000000000000794d */ /* 0x000fea0003800000 */
.L_x_4:
[----:B------:R-:W-:-:S00]  /*0220*/  BRA `(.L_x_4) ;  /* 0xfffffffc00fc7947 */ /* 0x000fc0000383ffff */
[----:B------:R-:W-:-:S00]  /*0230*/  NOP ;  /* 0x0000000000007918 */ /* 0x000fc00000000000 */
        /* <DEDUP_REMOVED lines=12> */
.L_x_5:


//--------------------- .nv.shared.reserved.0     --------------------------
	.section	.nv.shared.reserved.0,"aw",@nobits
	.weak		__nv_reservedSMEM_offset_0_alias
	.size		__nv_reservedSMEM_offset_0_alias, 0, 64
	.other		__nv_reservedSMEM_offset_0_alias,@"STO_CUDA_RESERVED_SHARED STV_DEFAULT"
__nv_reservedSMEM_offset_0_alias:
	.zero		0
	.zero		64


//--------------------- .nv.constant0._Z16reduceNeighboredPiS_j --------------------------
	.section	.nv.constant0._Z16reduceNeighboredPiS_j,"a",@progbits
	.sectionflags	@""
	.align	4
.nv.constant0._Z16reduceNeighboredPiS_j:
	.zero		916


//--------------------- SYMBOLS --------------------------

	.type		.nv.reservedSmem.offset0,@object
	.size		.nv.reservedSmem.offset0,0x4
